	.headerflags	@"EF_CUDA_TEXMODE_UNIFIED EF_CUDA_64BIT_ADDRESS EF_CUDA_ACCELERATORS EF_CUDA_SM90 EF_CUDA_VIRTUAL_SM(EF_CUDA_SM90)"
	.elftype	@"ET_EXEC"


//--------------------- .nv.info                  --------------------------
	.section	.nv.info,"",@"SHT_CUDA_INFO"
	.align	4


	//----- nvinfo : EIATTR_REGCOUNT
	.align		4
        /*0000*/ 	.byte	0x04, 0x2f
        /*0002*/ 	.short	(.L_1 - .L_0)
	.align		4
.L_0:
        /*0004*/ 	.word	index@(triton_poi_fused_add_clone_sigmoid_1)
        /*0008*/ 	.word	0x00000010


	//----- nvinfo : EIATTR_MIN_STACK_SIZE
	.align		4
.L_1:
        /*000c*/ 	.byte	0x04, 0x12
        /*000e*/ 	.short	(.L_3 - .L_2)
	.align		4
.L_2:
        /*0010*/ 	.word	index@(triton_poi_fused_add_clone_sigmoid_1)
        /*0014*/ 	.word	0x00000000


	//----- nvinfo : EIATTR_FRAME_SIZE
	.align		4
.L_3:
        /*0018*/ 	.byte	0x04, 0x11
        /*001a*/ 	.short	(.L_5 - .L_4)
	.align		4
.L_4:
        /*001c*/ 	.word	index@(triton_poi_fused_add_clone_sigmoid_1)
        /*0020*/ 	.word	0x00000000


	//----- nvinfo : EIATTR_MIN_STACK_SIZE
	.align		4
.L_5:
        /*0024*/ 	.byte	0x04, 0x12
        /*0026*/ 	.short	(.L_7 - .L_6)
	.align		4
.L_6:
        /*0028*/ 	.word	index@(triton_poi_fused_add_clone_sigmoid_1)
        /*002c*/ 	.word	0x00000000
.L_7:


//--------------------- .nv.info.triton_poi_fused_add_clone_sigmoid_1 --------------------------
	.section	.nv.info.triton_poi_fused_add_clone_sigmoid_1,"",@"SHT_CUDA_INFO"
	.sectionflags	@""
	.align	4


	//----- nvinfo : EIATTR_CUDA_API_VERSION
	.align		4
        /*0000*/ 	.byte	0x04, 0x37
        /*0002*/ 	.short	(.L_9 - .L_8)
.L_8:
        /*0004*/ 	.word	0x0000007c


	//----- nvinfo : EIATTR_KPARAM_INFO
	.align		4
.L_9:
        /*0008*/ 	.byte	0x04, 0x17
        /*000a*/ 	.short	(.L_11 - .L_10)
.L_10:
        /*000c*/ 	.word	0x00000000
        /*0010*/ 	.short	0x0004
        /*0012*/ 	.short	0x0020
        /*0014*/ 	.byte	0x00, 0xf0, 0x11, 0x00


	//----- nvinfo : EIATTR_KPARAM_INFO
	.align		4
.L_11:
        /*0018*/ 	.byte	0x04, 0x17
        /*001a*/ 	.short	(.L_13 - .L_12)
.L_12:
        /*001c*/ 	.word	0x00000000
        /*0020*/ 	.short	0x0003
        /*0022*/ 	.short	0x0018
        /*0024*/ 	.byte	0x00, 0xf4, 0x21, 0x00


	//----- nvinfo : EIATTR_KPARAM_INFO
	.align		4
.L_13:
        /*0028*/ 	.byte	0x04, 0x17
        /*002a*/ 	.short	(.L_15 - .L_14)
.L_14:
        /*002c*/ 	.word	0x00000000
        /*0030*/ 	.short	0x0002
        /*0032*/ 	.short	0x0010
        /*0034*/ 	.byte	0x00, 0xf4, 0x21, 0x00


	//----- nvinfo : EIATTR_KPARAM_INFO
	.align		4
.L_15:
        /*0038*/ 	.byte	0x04, 0x17
        /*003a*/ 	.short	(.L_17 - .L_16)
.L_16:
        /*003c*/ 	.word	0x00000000
        /*0040*/ 	.short	0x0001
        /*0042*/ 	.short	0x0008
        /*0044*/ 	.byte	0x00, 0xf4, 0x21, 0x00


	//----- nvinfo : EIATTR_KPARAM_INFO
	.align		4
.L_17:
        /*0048*/ 	.byte	0x04, 0x17
        /*004a*/ 	.short	(.L_19 - .L_18)
.L_18:
        /*004c*/ 	.word	0x00000000
        /*0050*/ 	.short	0x0000
        /*0052*/ 	.short	0x0000
        /*0054*/ 	.byte	0x00, 0xf4, 0x21, 0x00


	//----- nvinfo : EIATTR_SPARSE_MMA_MASK
	.align		4
.L_19:
        /*0058*/ 	.byte	0x03, 0x50
        /*005a*/ 	.short	0x0000


	//----- nvinfo : EIATTR_MAXREG_COUNT
	.align		4
        /*005c*/ 	.byte	0x03, 0x1b
        /*005e*/ 	.short	0x00ff


	//----- nvinfo : EIATTR_EXIT_INSTR_OFFSETS
	.align		4
        /*0060*/ 	.byte	0x04, 0x1c
        /*0062*/ 	.short	(.L_21 - .L_20)


	//   ....[0]....
.L_20:
        /*0064*/ 	.word	0x00000410


	//   ....[1]....
        /*0068*/ 	.word	0x00000430


	//----- nvinfo : EIATTR_REQNTID
	.align		4
.L_21:
        /*006c*/ 	.byte	0x04, 0x10
        /*006e*/ 	.short	(.L_23 - .L_22)
.L_22:
        /*0070*/ 	.word	0x00000080
        /*0074*/ 	.word	0x00000001
        /*0078*/ 	.word	0x00000001


	//----- nvinfo : EIATTR_CBANK_PARAM_SIZE
	.align		4
.L_23:
        /*007c*/ 	.byte	0x03, 0x19
        /*007e*/ 	.short	0x0024


	//----- nvinfo : EIATTR_PARAM_CBANK
	.align		4
        /*0080*/ 	.byte	0x04, 0x0a
        /*0082*/ 	.short	(.L_25 - .L_24)
	.align		4
.L_24:
        /*0084*/ 	.word	index@(.nv.constant0.triton_poi_fused_add_clone_sigmoid_1)
        /*0088*/ 	.short	0x0210
        /*008a*/ 	.short	0x0024


	//----- nvinfo : EIATTR_SW_WAR
	.align		4
.L_25:
        /*008c*/ 	.byte	0x04, 0x36
        /*008e*/ 	.short	(.L_27 - .L_26)
.L_26:
        /*0090*/ 	.word	0x00000008
.L_27:


//--------------------- .nv.callgraph             --------------------------
	.section	.nv.callgraph,"",@"SHT_CUDA_CALLGRAPH"
	.align	4
	.sectionentsize	8
	.align		4
        /*0000*/ 	.word	0x00000000
	.align		4
        /*0004*/ 	.word	0xffffffff
	.align		4
        /*0008*/ 	.word	0x00000000
	.align		4
        /*000c*/ 	.word	0xfffffffe
	.align		4
        /*0010*/ 	.word	0x00000000
	.align		4
        /*0014*/ 	.word	0xfffffffd
	.align		4
        /*0018*/ 	.word	0x00000000
	.align		4
        /*001c*/ 	.word	0xfffffffc


//--------------------- .text.triton_poi_fused_add_clone_sigmoid_1 --------------------------
	.section	.text.triton_poi_fused_add_clone_sigmoid_1,"ax",@progbits
	.align	128
        .global         triton_poi_fused_add_clone_sigmoid_1
        .type           triton_poi_fused_add_clone_sigmoid_1,@function
        .size           triton_poi_fused_add_clone_sigmoid_1,(.L_x_1 - triton_poi_fused_add_clone_sigmoid_1)
        .other          triton_poi_fused_add_clone_sigmoid_1,@"STO_CUDA_ENTRY STV_DEFAULT"
triton_poi_fused_add_clone_sigmoid_1:
.text.triton_poi_fused_add_clone_sigmoid_1:
[----:B------:R-:W0:Y:S02]  /*0000*/  LDC R1, c[0x0][0x28] ;  /* 0x00000a00ff017b82 */ /* 0x000e240000000800 */
[----:B------:R-:W1:Y:S01]  /*0010*/  S2R R0, SR_TID.X ;  /* 0x0000000000007919 */ /* 0x000e620000002100 */
[----:B------:R-:W-:Y:S01]  /*0020*/  ULDC.64 UR4, c[0x0][0x208] ;  /* 0x0000820000047ab9 */ /* 0x000fe20000000a00 */
[----:B------:R-:W2:Y:S01]  /*0030*/  S2R R3, SR_CTAID.X ;  /* 0x0000000000037919 */ /* 0x000ea20000002500 */
[----:B-1----:R-:W-:Y:S01]  /*0040*/  IMAD.SHL.U32 R0, R0, 0x2, RZ ;  /* 0x0000000200007824 */ /* 0x002fe200078e00ff */
[----:B--2---:R-:W-:-:S04]  /*0050*/  SHF.R.S32.HI R5, RZ, 0x17, R3 ;  /* 0x00000017ff057819 */ /* 0x004fc80000011403 */
[----:B------:R-:W-:Y:S02]  /*0060*/  LOP3.LUT R0, R0, 0xfe, RZ, 0xc0, !PT ;  /* 0x000000fe00007812 */ /* 0x000fe400078ec0ff */
[----:B------:R-:W-:-:S03]  /*0070*/  SGXT R5, R5, 0x1 ;  /* 0x000000010505781a */ /* 0x000fc60000000200 */
[----:B------:R-:W-:-:S05]  /*0080*/  IMAD R0, R3, 0x100, R0 ;  /* 0x0000010003007824 */ /* 0x000fca00078e0200 */
[CC--:B------:R-:W-:Y:S02]  /*0090*/  LEA.HI R2, R5.reuse, R0.reuse, RZ, 0x4 ;  /* 0x0000000005027211 */ /* 0x0c0fe400078f20ff */
[CC--:B------:R-:W-:Y:S02]  /*00a0*/  LEA.HI R4, R5.reuse, R0.reuse, RZ, 0x2 ;  /* 0x0000000005047211 */ /* 0x0c0fe400078f10ff */
[----:B------:R-:W-:Y:S02]  /*00b0*/  SHF.R.S32.HI R7, RZ, 0x4, R2 ;  /* 0x00000004ff077819 */ /* 0x000fe40000011402 */
[----:B------:R-:W1:Y:S01]  /*00c0*/  LDC.64 R2, c[0x0][0x210] ;  /* 0x00008400ff027b82 */ /* 0x000e620000000a00 */
[----:B------:R-:W-:Y:S02]  /*00d0*/  LEA.HI R6, R5, R0, RZ, 0x6 ;  /* 0x0000000005067211 */ /* 0x000fe400078f30ff */
[----:B------:R-:W-:Y:S02]  /*00e0*/  SHF.R.S32.HI R8, RZ, 0x2, R4 ;  /* 0x00000002ff087819 */ /* 0x000fe40000011404 */
[----:B------:R-:W-:-:S02]  /*00f0*/  LEA.HI R9, R7, R7, RZ, 0x2 ;  /* 0x0000000707097211 */ /* 0x000fc400078f10ff */
[----:B------:R-:W-:Y:S02]  /*0100*/  LOP3.LUT R5, R4, 0xfffffffc, RZ, 0xc0, !PT ;  /* 0xfffffffc04057812 */ /* 0x000fe400078ec0ff */
[----:B------:R-:W-:Y:S02]  /*0110*/  LOP3.LUT R10, R6, 0xffffffc0, RZ, 0xc0, !PT ;  /* 0xffffffc0060a7812 */ /* 0x000fe400078ec0ff */
[----:B------:R-:W-:Y:S02]  /*0120*/  LEA.HI R4, R8, R8, RZ, 0x2 ;  /* 0x0000000808047211 */ /* 0x000fe400078f10ff */
[----:B------:R-:W-:Y:S02]  /*0130*/  LOP3.LUT R6, R9, 0x3ffffffc, RZ, 0xc0, !PT ;  /* 0x3ffffffc09067812 */ /* 0x000fe400078ec0ff */
[----:B------:R-:W-:Y:S02]  /*0140*/  IADD3 R9, R10, R0, -R5 ;  /* 0x000000000a097210 */ /* 0x000fe40007ffe805 */
[----:B------:R-:W-:-:S02]  /*0150*/  LOP3.LUT R5, R4, 0xffffffc, RZ, 0xc0, !PT ;  /* 0x0ffffffc04057812 */ /* 0x000fc400078ec0ff */
[----:B------:R-:W-:Y:S02]  /*0160*/  IADD3 R6, R7, -R6, RZ ;  /* 0x8000000607067210 */ /* 0x000fe40007ffe0ff */
[----:B------:R-:W-:Y:S01]  /*0170*/  ISETP.GE.AND P0, PT, R0, 0x100, PT ;  /* 0x000001000000780c */ /* 0x000fe20003f06270 */
[----:B------:R-:W-:Y:S01]  /*0180*/  IMAD.IADD R5, R8, 0x1, -R5 ;  /* 0x0000000108057824 */ /* 0x000fe200078e0a05 */
[----:B------:R-:W-:-:S05]  /*0190*/  LEA R6, R6, R9, 0x2 ;  /* 0x0000000906067211 */ /* 0x000fca00078e10ff */
[----:B------:R-:W-:-:S04]  /*01a0*/  IMAD R5, R5, 0x10, R6 ;  /* 0x0000001005057824 */ /* 0x000fc800078e0206 */
[----:B-1----:R-:W-:Y:S01]  /*01b0*/  IMAD.WIDE R2, R5, 0x4, R2 ;  /* 0x0000000405027825 */ /* 0x002fe200078e0202 */
[----:B------:R-:W-:-:S06]  /*01c0*/  CS2R R4, SRZ ;  /* 0x0000000000047805 */ /* 0x000fcc000001ff00 */
[----:B------:R1:W2:Y:S01]  /*01d0*/  @!P0 LDG.E.64 R4, desc[UR4][R2.64] ;  /* 0x0000000402048981 */ /* 0x0002a2000c1e1b00 */
[----:B------:R-:W-:Y:S01]  /*01e0*/  HFMA2.MMA R10, -RZ, RZ, 1.625, 0 ;  /* 0x3e800000ff0a7435 */ /* 0x000fe200000001ff */
[----:B-1----:R-:W1:Y:S02]  /*01f0*/  LDC.64 R2, c[0x0][0x218] ;  /* 0x00008600ff027b82 */ /* 0x002e640000000a00 */
[----:B-1----:R-:W-:-:S04]  /*0200*/  IMAD.WIDE R2, R0, 0x4, R2 ;  /* 0x0000000400027825 */ /* 0x002fc800078e0202 */
[----:B--2---:R-:W-:Y:S01]  /*0210*/  FADD R4, RZ, -R4 ;  /* 0x80000004ff047221 */ /* 0x004fe20000000000 */
[----:B------:R-:W-:-:S03]  /*0220*/  FADD R5, RZ, -R5 ;  /* 0x80000005ff057221 */ /* 0x000fc60000000000 */
[----:B------:R-:W-:Y:S01]  /*0230*/  FMUL R4, R4, 1.4426950216293334961 ;  /* 0x3fb8aa3b04047820 */ /* 0x000fe20000400000 */
[----:B------:R-:W-:-:S04]  /*0240*/  FMUL R6, R5, 1.4426950216293334961 ;  /* 0x3fb8aa3b05067820 */ /* 0x000fc80000400000 */
[----:B------:R-:W-:Y:S02]  /*0250*/  FSETP.GEU.AND P1, PT, R4, -126, PT ;  /* 0xc2fc00000400780b */ /* 0x000fe40003f2e000 */
[----:B------:R-:W-:-:S11]  /*0260*/  FSETP.GEU.AND P2, PT, R6, -126, PT ;  /* 0xc2fc00000600780b */ /* 0x000fd60003f4e000 */
[----:B------:R-:W-:Y:S02]  /*0270*/  @!P1 FMUL R4, R4, 0.5 ;  /* 0x3f00000004049820 */ /* 0x000fe40000400000 */
[----:B------:R-:W-:Y:S02]  /*0280*/  @!P2 FMUL R6, R6, 0.5 ;  /* 0x3f0000000606a820 */ /* 0x000fe40000400000 */
[----:B------:R-:W1:Y:S08]  /*0290*/  MUFU.EX2 R5, R4 ;  /* 0x0000000400057308 */ /* 0x000e700000000800 */
[----:B------:R-:W2:Y:S01]  /*02a0*/  MUFU.EX2 R7, R6 ;  /* 0x0000000600077308 */ /* 0x000ea20000000800 */
[----:B-1----:R-:W-:-:S04]  /*02b0*/  @!P1 FMUL R5, R5, R5 ;  /* 0x0000000505059220 */ /* 0x002fc80000400000 */
[----:B------:R-:W-:Y:S02]  /*02c0*/  FADD R8, R5, 1 ;  /* 0x3f80000005087421 */ /* 0x000fe40000000000 */
[----:B------:R-:W1:Y:S01]  /*02d0*/  LDC.64 R4, c[0x0][0x220] ;  /* 0x00008800ff047b82 */ /* 0x000e620000000a00 */
[----:B--2---:R-:W-:Y:S02]  /*02e0*/  @!P2 FMUL R7, R7, R7 ;  /* 0x000000070707a220 */ /* 0x004fe40000400000 */
[----:B------:R-:W-:Y:S02]  /*02f0*/  FSETP.GT.AND P1, PT, R8, 8.50705917302346158658e+37, PT ;  /* 0x7e8000000800780b */ /* 0x000fe40003f24000 */
[----:B------:R-:W-:Y:S02]  /*0300*/  FADD R9, R7, 1 ;  /* 0x3f80000007097421 */ /* 0x000fe40000000000 */
[----:B------:R-:W-:Y:S01]  /*0310*/  FSEL R11, R10, 1, P1 ;  /* 0x3f8000000a0b7808 */ /* 0x000fe20000800000 */
[----:B------:R-:W2:Y:S02]  /*0320*/  LDC.64 R6, c[0x0][0x228] ;  /* 0x00008a00ff067b82 */ /* 0x000ea40000000a00 */
[----:B------:R-:W-:-:S04]  /*0330*/  FSETP.GT.AND P2, PT, R9, 8.50705917302346158658e+37, PT ;  /* 0x7e8000000900780b */ /* 0x000fc80003f44000 */
[----:B------:R-:W-:Y:S02]  /*0340*/  FSEL R10, R10, 1, P2 ;  /* 0x3f8000000a0a7808 */ /* 0x000fe40001000000 */
[----:B------:R-:W-:-:S06]  /*0350*/  @P1 FMUL R8, R8, 0.25 ;  /* 0x3e80000008081820 */ /* 0x000fcc0000400000 */
[----:B------:R-:W3:Y:S01]  /*0360*/  MUFU.RCP R8, R8 ;  /* 0x0000000800087308 */ /* 0x000ee20000001000 */
[----:B------:R-:W-:Y:S01]  /*0370*/  @P2 FMUL R9, R9, 0.25 ;  /* 0x3e80000009092820 */ /* 0x000fe20000400000 */
[----:B-1----:R-:W-:-:S06]  /*0380*/  IMAD.WIDE R4, R0, 0x4, R4 ;  /* 0x0000000400047825 */ /* 0x002fcc00078e0204 */
[----:B------:R-:W1:Y:S01]  /*0390*/  MUFU.RCP R9, R9 ;  /* 0x0000000900097308 */ /* 0x000e620000001000 */
[----:B--2---:R-:W-:-:S04]  /*03a0*/  IMAD.WIDE R6, R0, 0x4, R6 ;  /* 0x0000000400067825 */ /* 0x004fc800078e0206 */
[----:B---3--:R-:W-:Y:S01]  /*03b0*/  FMUL R12, R8, R11 ;  /* 0x0000000b080c7220 */ /* 0x008fe20000400000 */
[----:B-1----:R-:W-:-:S03]  /*03c0*/  FMUL R13, R9, R10 ;  /* 0x0000000a090d7220 */ /* 0x002fc60000400000 */
[----:B------:R-:W-:Y:S01]  /*03d0*/  FADD R10, R12, 9.9999999747524270788e-07 ;  /* 0x358637bd0c0a7421 */ /* 0x000fe20000000000 */
[----:B------:R-:W-:-:S05]  /*03e0*/  FADD R11, R13, 9.9999999747524270788e-07 ;  /* 0x358637bd0d0b7421 */ /* 0x000fca0000000000 */
[----:B------:R1:W-:Y:S04]  /*03f0*/  @!P0 STG.E.64 desc[UR4][R2.64], R10 ;  /* 0x0000000a02008986 */ /* 0x0003e8000c101b04 */
[----:B------:R1:W-:Y:S01]  /*0400*/  @!P0 STG.E.64 desc[UR4][R4.64], R12 ;  /* 0x0000000c04008986 */ /* 0x0003e2000c101b04 */
[----:B------:R-:W-:Y:S05]  /*0410*/  @P0 EXIT ;  /* 0x000000000000094d */ /* 0x000fea0003800000 */
[----:B------:R-:W-:Y:S01]  /*0420*/  STG.E.64 desc[UR4][R6.64], R10 ;  /* 0x0000000a06007986 */ /* 0x000fe2000c101b04 */
[----:B------:R-:W-:Y:S05]  /*0430*/  EXIT ;  /* 0x000000000000794d */ /* 0x000fea0003800000 */
.L_x_0:
[----:B------:R-:W-:-:S00]  /*0440*/  BRA `(.L_x_0) ;  /* 0xfffffffc00fc7947 */ /* 0x000fc0000383ffff */
[----:B------:R-:W-:-:S00]  /*0450*/  NOP ;  /* 0x0000000000007918 */ /* 0x000fc00000000000 */
        /* <DEDUP_REMOVED lines=10> */
.L_x_1:


//--------------------- .nv.constant0.triton_poi_fused_add_clone_sigmoid_1 --------------------------
	.section	.nv.constant0.triton_poi_fused_add_clone_sigmoid_1,"a",@progbits
	.sectionflags	@""
	.align	4
.nv.constant0.triton_poi_fused_add_clone_sigmoid_1:
	.zero		564
